//
// Generated by NVIDIA NVVM Compiler
//
// Compiler Build ID: CL-36424714
// Cuda compilation tools, release 13.0, V13.0.88
// Based on NVVM 20.0.0
//

.version 9.0
.target sm_100
.address_size 64

	// .globl	_Z6squarePfS_i

.visible .entry _Z6squarePfS_i(
	.param .u64 .ptr .align 1 _Z6squarePfS_i_param_0,
	.param .u64 .ptr .align 1 _Z6squarePfS_i_param_1,
	.param .u32 _Z6squarePfS_i_param_2
)
{
	.reg .pred 	%p<2>;
	.reg .b32 	%r<6>;
	.reg .b32 	%f<3>;
	.reg .b64 	%rd<8>;

	ld.param.u64 	%rd1, [_Z6squarePfS_i_param_0];
	ld.param.u64 	%rd2, [_Z6squarePfS_i_param_1];
	ld.param.u32 	%r2, [_Z6squarePfS_i_param_2];
	mov.u32 	%r3, %ctaid.x;
	mov.u32 	%r4, %ntid.x;
	mov.u32 	%r5, %tid.x;
	mad.lo.s32 	%r1, %r3, %r4, %r5;
	setp.ge.s32 	%p1, %r1, %r2;
	@%p1 bra 	$L__BB0_2;
	cvta.to.global.u64 	%rd3, %rd1;
	cvta.to.global.u64 	%rd4, %rd2;
	mul.wide.s32 	%rd5, %r1, 4;
	add.s64 	%rd6, %rd3, %rd5;
	ld.global.f32 	%f1, [%rd6];
	mul.f32 	%f2, %f1, %f1;
	add.s64 	%rd7, %rd4, %rd5;
	st.global.f32 	[%rd7], %f2;
$L__BB0_2:
	ret;

}


// ===== COMPILED SASS (sm_100) =====

	.target	sm_100

	.elftype	@"ET_EXEC"


//--------------------- .note.nv.tkinfo           --------------------------
	.section	.note.nv.tkinfo,"",@"SHT_NOTE"
	.sectionflags	@"SHF_NOTE_NV_TKINFO"
	.tkinfo
        /*0018*/ 	.word	0x00000002
        /*0030*/ 	.string	""
        /*0030*/ 	.string	"ptxas"
        /*0030*/ 	.string	"Cuda compilation tools, release 13.0, V13.0.88"
        /*0030*/ 	.string	"Build cuda_13.0.r13.0/compiler.36424714_0"
        /*0030*/ 	.string	"-arch sm_100 -m 64 "



//--------------------- .note.nv.cuinfo           --------------------------
	.section	.note.nv.cuinfo,"",@"SHT_NOTE"
	.sectionflags	@"SHF_NOTE_NV_CUINFO"
        /*0018*/ 	.short	0x0002
        /*001a*/ 	.short	0x0064
        /*001c*/ 	.short	0x0082
	.zero		2


//--------------------- .nv.info                  --------------------------
	.section	.nv.info,"",@"SHT_CUDA_INFO"
	.align	4


	//----- nvinfo : EIATTR_REGCOUNT
	.align		4
        /*0000*/ 	.byte	0x04, 0x2f
        /*0002*/ 	.short	(.L_1 - .L_0)
	.align		4
.L_0:
        /*0004*/ 	.word	index@(_Z6squarePfS_i)
        /*0008*/ 	.word	0x0000000a


	//----- nvinfo : EIATTR_FRAME_SIZE
	.align		4
.L_1:
        /*000c*/ 	.byte	0x04, 0x11
        /*000e*/ 	.short	(.L_3 - .L_2)
	.align		4
.L_2:
        /*0010*/ 	.word	index@(_Z6squarePfS_i)
        /*0014*/ 	.word	0x00000000


	//----- nvinfo : EIATTR_MIN_STACK_SIZE
	.align		4
.L_3:
        /*0018*/ 	.byte	0x04, 0x12
        /*001a*/ 	.short	(.L_5 - .L_4)
	.align		4
.L_4:
        /*001c*/ 	.word	index@(_Z6squarePfS_i)
        /*0020*/ 	.word	0x00000000
.L_5:


//--------------------- .nv.compat                --------------------------
	.section	.nv.compat,"",@"SHT_CUDA_COMPAT_INFO"
	.align	4
        /*0000*/ 	.byte	0x02, 0x09, 0x00, 0x00, 0x02, 0x02, 0x01, 0x00, 0x02, 0x05, 0x05, 0x00, 0x03, 0x07, 0x01, 0x01
        /*0010*/ 	.byte	0x02, 0x03, 0x00, 0x00, 0x02, 0x06, 0x01, 0x00, 0x04, 0x0b, 0x08, 0x00, 0x09, 0x00, 0x00, 0x00
        /*0020*/ 	.byte	0x00, 0x00, 0x00, 0x00


//--------------------- .nv.info._Z6squarePfS_i   --------------------------
	.section	.nv.info._Z6squarePfS_i,"",@"SHT_CUDA_INFO"
	.sectionflags	@""
	.align	4


	//----- nvinfo : EIATTR_CUDA_API_VERSION
	.align		4
        /*0000*/ 	.byte	0x04, 0x37
        /*0002*/ 	.short	(.L_7 - .L_6)
.L_6:
        /*0004*/ 	.word	0x00000082


	//----- nvinfo : EIATTR_KPARAM_INFO
	.align		4
.L_7:
        /*0008*/ 	.byte	0x04, 0x17
        /*000a*/ 	.short	(.L_9 - .L_8)
.L_8:
        /*000c*/ 	.word	0x00000000
        /*0010*/ 	.short	0x0002
        /*0012*/ 	.short	0x0010
        /*0014*/ 	.byte	0x00, 0xf0, 0x11, 0x00


	//----- nvinfo : EIATTR_KPARAM_INFO
	.align		4
.L_9:
        /*0018*/ 	.byte	0x04, 0x17
        /*001a*/ 	.short	(.L_11 - .L_10)
.L_10:
        /*001c*/ 	.word	0x00000000
        /*0020*/ 	.short	0x0001
        /*0022*/ 	.short	0x0008
        /*0024*/ 	.byte	0x00, 0xf5, 0x21, 0x00


	//----- nvinfo : EIATTR_KPARAM_INFO
	.align		4
.L_11:
        /*0028*/ 	.byte	0x04, 0x17
        /*002a*/ 	.short	(.L_13 - .L_12)
.L_12:
        /*002c*/ 	.word	0x00000000
        /*0030*/ 	.short	0x0000
        /*0032*/ 	.short	0x0000
        /*0034*/ 	.byte	0x00, 0xf5, 0x21, 0x00


	//----- nvinfo : EIATTR_SPARSE_MMA_MASK
	.align		4
.L_13:
        /*0038*/ 	.byte	0x03, 0x50
        /*003a*/ 	.short	0x0000


	//----- nvinfo : EIATTR_MAXREG_COUNT
	.align		4
        /*003c*/ 	.byte	0x03, 0x1b
        /*003e*/ 	.short	0x00ff


	//----- nvinfo : EIATTR_MERCURY_ISA_VERSION
	.align		4
        /*0040*/ 	.byte	0x03, 0x5f
        /*0042*/ 	.short	0x0101


	//----- nvinfo : EIATTR_VRC_CTA_INIT_COUNT
	.align		4
        /*0044*/ 	.byte	0x02, 0x4a
	.zero		1
	.zero		1


	//----- nvinfo : EIATTR_EXIT_INSTR_OFFSETS
	.align		4
        /*0048*/ 	.byte	0x04, 0x1c
        /*004a*/ 	.short	(.L_15 - .L_14)


	//   ....[0]....
.L_14:
        /*004c*/ 	.word	0x00000070


	//   ....[1]....
        /*0050*/ 	.word	0x00000100


	//----- nvinfo : EIATTR_CBANK_PARAM_SIZE
	.align		4
.L_15:
        /*0054*/ 	.byte	0x03, 0x19
        /*0056*/ 	.short	0x0014


	//----- nvinfo : EIATTR_PARAM_CBANK
	.align		4
        /*0058*/ 	.byte	0x04, 0x0a
        /*005a*/ 	.short	(.L_17 - .L_16)
	.align		4
.L_16:
        /*005c*/ 	.word	index@(.nv.constant0._Z6squarePfS_i)
        /*0060*/ 	.short	0x0380
        /*0062*/ 	.short	0x0014


	//----- nvinfo : EIATTR_SW_WAR
	.align		4
.L_17:
        /*0064*/ 	.byte	0x04, 0x36
        /*0066*/ 	.short	(.L_19 - .L_18)
.L_18:
        /*0068*/ 	.word	0x00000008
.L_19:


//--------------------- .nv.callgraph             --------------------------
	.section	.nv.callgraph,"",@"SHT_CUDA_CALLGRAPH"
	.align	4
	.sectionentsize	8
	.align		4
        /*0000*/ 	.word	0x00000000
	.align		4
        /*0004*/ 	.word	0xffffffff
	.align		4
        /*0008*/ 	.word	0x00000000
	.align		4
        /*000c*/ 	.word	0xfffffffe
	.align		4
        /*0010*/ 	.word	0x00000000
	.align		4
        /*0014*/ 	.word	0xfffffffd
	.align		4
        /*0018*/ 	.word	0x00000000
	.align		4
        /*001c*/ 	.word	0xfffffffc


//--------------------- .text._Z6squarePfS_i      --------------------------
	.section	.text._Z6squarePfS_i,"ax",@progbits
	.align	128
        .global         _Z6squarePfS_i
        .type           _Z6squarePfS_i,@function
        .size           _Z6squarePfS_i,(.L_x_1 - _Z6squarePfS_i)
        .other          _Z6squarePfS_i,@"STO_CUDA_ENTRY STV_DEFAULT"
_Z6squarePfS_i:
.text._Z6squarePfS_i:
[----:B------:R-:W-:Y:S01]  /*0000*/  LDC R1, c[0x0][0x37c] ;  /* 0x0000df00ff017b82 */ /* 0x000fe20000000800 */
[----:B------:R-:W0:Y:S07]  /*0010*/  S2R R0, SR_TID.X ;  /* 0x0000000000007919 */ /* 0x000e2e0000002100 */
[----:B------:R-:W0:Y:S01]  /*0020*/  S2UR UR4, SR_CTAID.X ;  /* 0x00000000000479c3 */ /* 0x000e220000002500 */
[----:B------:R-:W1:Y:S07]  /*0030*/  LDCU UR5, c[0x0][0x390] ;  /* 0x00007200ff0577ac */ /* 0x000e6e0008000800 */
[----:B------:R-:W0:Y:S02]  /*0040*/  LDC R7, c[0x0][0x360] ;  /* 0x0000d800ff077b82 */ /* 0x000e240000000800 */
[----:B0-----:R-:W-:-:S05]  /*0050*/  IMAD R7, R7, UR4, R0 ;  /* 0x0000000407077c24 */ /* 0x001fca000f8e0200 */
[----:B-1----:R-:W-:-:S13]  /*0060*/  ISETP.GE.AND P0, PT, R7, UR5, PT ;  /* 0x0000000507007c0c */ /* 0x002fda000bf06270 */
[----:B------:R-:W-:Y:S05]  /*0070*/  @P0 EXIT ;  /* 0x000000000000094d */ /* 0x000fea0003800000 */
[----:B------:R-:W0:Y:S01]  /*0080*/  LDC.64 R2, c[0x0][0x380] ;  /* 0x0000e000ff027b82 */ /* 0x000e220000000a00 */
[----:B------:R-:W1:Y:S07]  /*0090*/  LDCU.64 UR4, c[0x0][0x358] ;  /* 0x00006b00ff0477ac */ /* 0x000e6e0008000a00 */
[----:B------:R-:W2:Y:S01]  /*00a0*/  LDC.64 R4, c[0x0][0x388] ;  /* 0x0000e200ff047b82 */ /* 0x000ea20000000a00 */
[----:B0-----:R-:W-:-:S06]  /*00b0*/  IMAD.WIDE R2, R7, 0x4, R2 ;  /* 0x0000000407027825 */ /* 0x001fcc00078e0202 */
[----:B-1----:R-:W3:Y:S01]  /*00c0*/  LDG.E R2, desc[UR4][R2.64] ;  /* 0x0000000402027981 */ /* 0x002ee2000c1e1900 */
[----:B--2---:R-:W-:-:S04]  /*00d0*/  IMAD.WIDE R4, R7, 0x4, R4 ;  /* 0x0000000407047825 */ /* 0x004fc800078e0204 */
[----:B---3--:R-:W-:-:S05]  /*00e0*/  FMUL R7, R2, R2 ;  /* 0x0000000202077220 */ /* 0x008fca0000400000 */
[----:B------:R-:W-:Y:S01]  /*00f0*/  STG.E desc[UR4][R4.64], R7 ;  /* 0x0000000704007986 */ /* 0x000fe2000c101904 */
[----:B------:R-:W-:Y:S05]  /*0100*/  EXIT ;  /* 0x000000000000794d */ /* 0x000fea0003800000 */
.L_x_0:
[----:B------:R-:W-:-:S00]  /*0110*/  BRA `(.L_x_0) ;  /* 0xfffffffc00fc7947 */ /* 0x000fc0000383ffff */
[----:B------:R-:W-:-:S00]  /*0120*/  NOP ;  /* 0x0000000000007918 */ /* 0x000fc00000000000 */
        /* <DEDUP_REMOVED lines=13> */
.L_x_1:


//--------------------- .nv.shared.reserved.0     --------------------------
	.section	.nv.shared.reserved.0,"aw",@nobits
	.weak		__nv_reservedSMEM_offset_0_alias
	.size		__nv_reservedSMEM_offset_0_alias, 0, 64
	.other		__nv_reservedSMEM_offset_0_alias,@"STO_CUDA_RESERVED_SHARED STV_DEFAULT"
__nv_reservedSMEM_offset_0_alias:
	.zero		0
	.zero		64


//--------------------- .nv.constant0._Z6squarePfS_i --------------------------
	.section	.nv.constant0._Z6squarePfS_i,"a",@progbits
	.sectionflags	@""
	.align	4
.nv.constant0._Z6squarePfS_i:
	.zero		916


//--------------------- SYMBOLS --------------------------

	.type		.nv.reservedSmem.offset0,@object
	.size		.nv.reservedSmem.offset0,0x4
